	.headerflags	@"EF_CUDA_TEXMODE_UNIFIED EF_CUDA_64BIT_ADDRESS EF_CUDA_ACCELERATORS EF_CUDA_SM90 EF_CUDA_VIRTUAL_SM(EF_CUDA_SM90)"
	.elftype	@"ET_EXEC"


//--------------------- .nv.info                  --------------------------
	.section	.nv.info,"",@"SHT_CUDA_INFO"
	.align	4


	//----- nvinfo : EIATTR_REGCOUNT
	.align		4
        /*0000*/ 	.byte	0x04, 0x2f
        /*0002*/ 	.short	(.L_1 - .L_0)
	.align		4
.L_0:
        /*0004*/ 	.word	index@(triton_poi_fused_convolution_20)
        /*0008*/ 	.word	0x0000000a


	//----- nvinfo : EIATTR_MIN_STACK_SIZE
	.align		4
.L_1:
        /*000c*/ 	.byte	0x04, 0x12
        /*000e*/ 	.short	(.L_3 - .L_2)
	.align		4
.L_2:
        /*0010*/ 	.word	index@(triton_poi_fused_convolution_20)
        /*0014*/ 	.word	0x00000000


	//----- nvinfo : EIATTR_FRAME_SIZE
	.align		4
.L_3:
        /*0018*/ 	.byte	0x04, 0x11
        /*001a*/ 	.short	(.L_5 - .L_4)
	.align		4
.L_4:
        /*001c*/ 	.word	index@(triton_poi_fused_convolution_20)
        /*0020*/ 	.word	0x00000000


	//----- nvinfo : EIATTR_MIN_STACK_SIZE
	.align		4
.L_5:
        /*0024*/ 	.byte	0x04, 0x12
        /*0026*/ 	.short	(.L_7 - .L_6)
	.align		4
.L_6:
        /*0028*/ 	.word	index@(triton_poi_fused_convolution_20)
        /*002c*/ 	.word	0x00000000
.L_7:


//--------------------- .nv.info.triton_poi_fused_convolution_20 --------------------------
	.section	.nv.info.triton_poi_fused_convolution_20,"",@"SHT_CUDA_INFO"
	.sectionflags	@""
	.align	4


	//----- nvinfo : EIATTR_CUDA_API_VERSION
	.align		4
        /*0000*/ 	.byte	0x04, 0x37
        /*0002*/ 	.short	(.L_9 - .L_8)
.L_8:
        /*0004*/ 	.word	0x0000007c


	//----- nvinfo : EIATTR_KPARAM_INFO
	.align		4
.L_9:
        /*0008*/ 	.byte	0x04, 0x17
        /*000a*/ 	.short	(.L_11 - .L_10)
.L_10:
        /*000c*/ 	.word	0x00000000
        /*0010*/ 	.short	0x0002
        /*0012*/ 	.short	0x0010
        /*0014*/ 	.byte	0x00, 0xf0, 0x11, 0x00


	//----- nvinfo : EIATTR_KPARAM_INFO
	.align		4
.L_11:
        /*0018*/ 	.byte	0x04, 0x17
        /*001a*/ 	.short	(.L_13 - .L_12)
.L_12:
        /*001c*/ 	.word	0x00000000
        /*0020*/ 	.short	0x0001
        /*0022*/ 	.short	0x0008
        /*0024*/ 	.byte	0x00, 0xf4, 0x21, 0x00


	//----- nvinfo : EIATTR_KPARAM_INFO
	.align		4
.L_13:
        /*0028*/ 	.byte	0x04, 0x17
        /*002a*/ 	.short	(.L_15 - .L_14)
.L_14:
        /*002c*/ 	.word	0x00000000
        /*0030*/ 	.short	0x0000
        /*0032*/ 	.short	0x0000
        /*0034*/ 	.byte	0x00, 0xf4, 0x21, 0x00


	//----- nvinfo : EIATTR_SPARSE_MMA_MASK
	.align		4
.L_15:
        /*0038*/ 	.byte	0x03, 0x50
        /*003a*/ 	.short	0x0000


	//----- nvinfo : EIATTR_MAXREG_COUNT
	.align		4
        /*003c*/ 	.byte	0x03, 0x1b
        /*003e*/ 	.short	0x00ff


	//----- nvinfo : EIATTR_EXIT_INSTR_OFFSETS
	.align		4
        /*0040*/ 	.byte	0x04, 0x1c
        /*0042*/ 	.short	(.L_17 - .L_16)


	//   ....[0]....
.L_16:
        /*0044*/ 	.word	0x00000100


	//   ....[1]....
        /*0048*/ 	.word	0x00000120


	//----- nvinfo : EIATTR_REQNTID
	.align		4
.L_17:
        /*004c*/ 	.byte	0x04, 0x10
        /*004e*/ 	.short	(.L_19 - .L_18)
.L_18:
        /*0050*/ 	.word	0x00000020
        /*0054*/ 	.word	0x00000001
        /*0058*/ 	.word	0x00000001


	//----- nvinfo : EIATTR_CBANK_PARAM_SIZE
	.align		4
.L_19:
        /*005c*/ 	.byte	0x03, 0x19
        /*005e*/ 	.short	0x0014


	//----- nvinfo : EIATTR_PARAM_CBANK
	.align		4
        /*0060*/ 	.byte	0x04, 0x0a
        /*0062*/ 	.short	(.L_21 - .L_20)
	.align		4
.L_20:
        /*0064*/ 	.word	index@(.nv.constant0.triton_poi_fused_convolution_20)
        /*0068*/ 	.short	0x0210
        /*006a*/ 	.short	0x0014


	//----- nvinfo : EIATTR_SW_WAR
	.align		4
.L_21:
        /*006c*/ 	.byte	0x04, 0x36
        /*006e*/ 	.short	(.L_23 - .L_22)
.L_22:
        /*0070*/ 	.word	0x00000008
.L_23:


//--------------------- .nv.callgraph             --------------------------
	.section	.nv.callgraph,"",@"SHT_CUDA_CALLGRAPH"
	.align	4
	.sectionentsize	8
	.align		4
        /*0000*/ 	.word	0x00000000
	.align		4
        /*0004*/ 	.word	0xffffffff
	.align		4
        /*0008*/ 	.word	0x00000000
	.align		4
        /*000c*/ 	.word	0xfffffffe
	.align		4
        /*0010*/ 	.word	0x00000000
	.align		4
        /*0014*/ 	.word	0xfffffffd
	.align		4
        /*0018*/ 	.word	0x00000000
	.align		4
        /*001c*/ 	.word	0xfffffffc


//--------------------- .text.triton_poi_fused_convolution_20 --------------------------
	.section	.text.triton_poi_fused_convolution_20,"ax",@progbits
	.align	128
        .global         triton_poi_fused_convolution_20
        .type           triton_poi_fused_convolution_20,@function
        .size           triton_poi_fused_convolution_20,(.L_x_1 - triton_poi_fused_convolution_20)
        .other          triton_poi_fused_convolution_20,@"STO_CUDA_ENTRY STV_DEFAULT"
triton_poi_fused_convolution_20:
.text.triton_poi_fused_convolution_20:
[----:B------:R-:W0:Y:S02]  /*0000*/  LDC R1, c[0x0][0x28] ;  /* 0x00000a00ff017b82 */ /* 0x000e240000000800 */
[----:B------:R-:W1:Y:S01]  /*0010*/  S2R R0, SR_TID.X ;  /* 0x0000000000007919 */ /* 0x000e620000002100 */
[----:B------:R-:W2:Y:S01]  /*0020*/  LDC.64 R2, c[0x0][0x210] ;  /* 0x00008400ff027b82 */ /* 0x000ea20000000a00 */
[----:B------:R-:W-:Y:S01]  /*0030*/  ULDC.64 UR4, c[0x0][0x208] ;  /* 0x0000820000047ab9 */ /* 0x000fe20000000a00 */
[----:B------:R-:W3:Y:S06]  /*0040*/  S2R R7, SR_CTAID.X ;  /* 0x0000000000077919 */ /* 0x000eec0000002500 */
[----:B------:R-:W4:Y:S01]  /*0050*/  LDC.64 R4, c[0x0][0x218] ;  /* 0x00008600ff047b82 */ /* 0x000f220000000a00 */
[----:B-1----:R-:W-:Y:S01]  /*0060*/  SHF.L.U32 R0, R0, 0x1, RZ ;  /* 0x0000000100007819 */ /* 0x002fe200000006ff */
[----:B----4-:R-:W4:Y:S03]  /*0070*/  LDG.E R4, desc[UR4][R4.64] ;  /* 0x0000000404047981 */ /* 0x010f26000c1e1900 */
[----:B------:R-:W-:-:S04]  /*0080*/  LOP3.LUT R0, R0, 0x3e, RZ, 0xc0, !PT ;  /* 0x0000003e00007812 */ /* 0x000fc800078ec0ff */
[----:B---3--:R-:W-:-:S04]  /*0090*/  LEA R7, R7, R0, 0x6 ;  /* 0x0000000007077211 */ /* 0x008fc800078e30ff */
[C---:B------:R-:W-:Y:S01]  /*00a0*/  ISETP.GE.AND P0, PT, R7.reuse, 0x24, PT ;  /* 0x000000240700780c */ /* 0x040fe20003f06270 */
[----:B--2---:R-:W-:Y:S01]  /*00b0*/  IMAD.WIDE R2, R7, 0x4, R2 ;  /* 0x0000000407027825 */ /* 0x004fe200078e0202 */
[----:B------:R-:W-:-:S11]  /*00c0*/  CS2R R6, SRZ ;  /* 0x0000000000067805 */ /* 0x000fd6000001ff00 */
[----:B------:R-:W4:Y:S02]  /*00d0*/  @!P0 LDG.E.64 R6, desc[UR4][R2.64] ;  /* 0x0000000402068981 */ /* 0x000f24000c1e1b00 */
[C---:B----4-:R-:W-:Y:S01]  /*00e0*/  FADD R6, R4.reuse, R6 ;  /* 0x0000000604067221 */ /* 0x050fe20000000000 */
[----:B------:R-:W-:Y:S01]  /*00f0*/  FADD R7, R4, R7 ;  /* 0x0000000704077221 */ /* 0x000fe20000000000 */
[----:B------:R-:W-:Y:S06]  /*0100*/  @P0 EXIT ;  /* 0x000000000000094d */ /* 0x000fec0003800000 */
[----:B------:R-:W-:Y:S01]  /*0110*/  STG.E.64 desc[UR4][R2.64], R6 ;  /* 0x0000000602007986 */ /* 0x000fe2000c101b04 */
[----:B------:R-:W-:Y:S05]  /*0120*/  EXIT ;  /* 0x000000000000794d */ /* 0x000fea0003800000 */
.L_x_0:
[----:B------:R-:W-:-:S00]  /*0130*/  BRA `(.L_x_0) ;  /* 0xfffffffc00fc7947 */ /* 0x000fc0000383ffff */
[----:B------:R-:W-:-:S00]  /*0140*/  NOP ;  /* 0x0000000000007918 */ /* 0x000fc00000000000 */
        /* <DEDUP_REMOVED lines=11> */
.L_x_1:


//--------------------- .nv.constant0.triton_poi_fused_convolution_20 --------------------------
	.section	.nv.constant0.triton_poi_fused_convolution_20,"a",@progbits
	.sectionflags	@""
	.align	4
.nv.constant0.triton_poi_fused_convolution_20:
	.zero		548
